//
// Generated by NVIDIA NVVM Compiler
//
// Compiler Build ID: CL-36424714
// Cuda compilation tools, release 13.0, V13.0.88
// Based on NVVM 20.0.0
//

.version 9.0
.target sm_100
.address_size 64

	// .globl	_Z18dot_product_kernelPKfS0_Pfi

.visible .entry _Z18dot_product_kernelPKfS0_Pfi(
	.param .u64 .ptr .align 1 _Z18dot_product_kernelPKfS0_Pfi_param_0,
	.param .u64 .ptr .align 1 _Z18dot_product_kernelPKfS0_Pfi_param_1,
	.param .u64 .ptr .align 1 _Z18dot_product_kernelPKfS0_Pfi_param_2,
	.param .u32 _Z18dot_product_kernelPKfS0_Pfi_param_3
)
{
	.reg .pred 	%p<2>;
	.reg .b32 	%r<6>;
	.reg .b32 	%f<5>;
	.reg .b64 	%rd<10>;

	ld.param.u64 	%rd1, [_Z18dot_product_kernelPKfS0_Pfi_param_0];
	ld.param.u64 	%rd2, [_Z18dot_product_kernelPKfS0_Pfi_param_1];
	ld.param.u64 	%rd3, [_Z18dot_product_kernelPKfS0_Pfi_param_2];
	ld.param.u32 	%r2, [_Z18dot_product_kernelPKfS0_Pfi_param_3];
	mov.u32 	%r3, %ctaid.x;
	mov.u32 	%r4, %ntid.x;
	mov.u32 	%r5, %tid.x;
	mad.lo.s32 	%r1, %r3, %r4, %r5;
	setp.ge.s32 	%p1, %r1, %r2;
	@%p1 bra 	$L__BB0_2;
	cvta.to.global.u64 	%rd4, %rd1;
	cvta.to.global.u64 	%rd5, %rd2;
	cvta.to.global.u64 	%rd6, %rd3;
	mul.wide.s32 	%rd7, %r1, 4;
	add.s64 	%rd8, %rd4, %rd7;
	ld.global.f32 	%f1, [%rd8];
	add.s64 	%rd9, %rd5, %rd7;
	ld.global.f32 	%f2, [%rd9];
	mul.f32 	%f3, %f1, %f2;
	atom.global.add.f32 	%f4, [%rd6], %f3;
$L__BB0_2:
	ret;

}


// ===== COMPILED SASS (sm_100) =====

	.target	sm_100

	.elftype	@"ET_EXEC"


//--------------------- .note.nv.tkinfo           --------------------------
	.section	.note.nv.tkinfo,"",@"SHT_NOTE"
	.sectionflags	@"SHF_NOTE_NV_TKINFO"
	.tkinfo
        /*0018*/ 	.word	0x00000002
        /*0030*/ 	.string	""
        /*0030*/ 	.string	"ptxas"
        /*0030*/ 	.string	"Cuda compilation tools, release 13.0, V13.0.88"
        /*0030*/ 	.string	"Build cuda_13.0.r13.0/compiler.36424714_0"
        /*0030*/ 	.string	"-arch sm_100 -m 64 "



//--------------------- .note.nv.cuinfo           --------------------------
	.section	.note.nv.cuinfo,"",@"SHT_NOTE"
	.sectionflags	@"SHF_NOTE_NV_CUINFO"
        /*0018*/ 	.short	0x0002
        /*001a*/ 	.short	0x0064
        /*001c*/ 	.short	0x0082
	.zero		2


//--------------------- .nv.info                  --------------------------
	.section	.nv.info,"",@"SHT_CUDA_INFO"
	.align	4


	//----- nvinfo : EIATTR_REGCOUNT
	.align		4
        /*0000*/ 	.byte	0x04, 0x2f
        /*0002*/ 	.short	(.L_1 - .L_0)
	.align		4
.L_0:
        /*0004*/ 	.word	index@(_Z18dot_product_kernelPKfS0_Pfi)
        /*0008*/ 	.word	0x0000000c


	//----- nvinfo : EIATTR_FRAME_SIZE
	.align		4
.L_1:
        /*000c*/ 	.byte	0x04, 0x11
        /*000e*/ 	.short	(.L_3 - .L_2)
	.align		4
.L_2:
        /*0010*/ 	.word	index@(_Z18dot_product_kernelPKfS0_Pfi)
        /*0014*/ 	.word	0x00000000


	//----- nvinfo : EIATTR_MIN_STACK_SIZE
	.align		4
.L_3:
        /*0018*/ 	.byte	0x04, 0x12
        /*001a*/ 	.short	(.L_5 - .L_4)
	.align		4
.L_4:
        /*001c*/ 	.word	index@(_Z18dot_product_kernelPKfS0_Pfi)
        /*0020*/ 	.word	0x00000000
.L_5:


//--------------------- .nv.compat                --------------------------
	.section	.nv.compat,"",@"SHT_CUDA_COMPAT_INFO"
	.align	4
        /*0000*/ 	.byte	0x02, 0x09, 0x00, 0x00, 0x02, 0x02, 0x01, 0x00, 0x02, 0x05, 0x05, 0x00, 0x03, 0x07, 0x01, 0x01
        /*0010*/ 	.byte	0x02, 0x03, 0x00, 0x00, 0x02, 0x06, 0x01, 0x00, 0x04, 0x0b, 0x08, 0x00, 0x09, 0x00, 0x00, 0x00
        /*0020*/ 	.byte	0x00, 0x00, 0x00, 0x00


//--------------------- .nv.info._Z18dot_product_kernelPKfS0_Pfi --------------------------
	.section	.nv.info._Z18dot_product_kernelPKfS0_Pfi,"",@"SHT_CUDA_INFO"
	.sectionflags	@""
	.align	4


	//----- nvinfo : EIATTR_CUDA_API_VERSION
	.align		4
        /*0000*/ 	.byte	0x04, 0x37
        /*0002*/ 	.short	(.L_7 - .L_6)
.L_6:
        /*0004*/ 	.word	0x00000082


	//----- nvinfo : EIATTR_KPARAM_INFO
	.align		4
.L_7:
        /*0008*/ 	.byte	0x04, 0x17
        /*000a*/ 	.short	(.L_9 - .L_8)
.L_8:
        /*000c*/ 	.word	0x00000000
        /*0010*/ 	.short	0x0003
        /*0012*/ 	.short	0x0018
        /*0014*/ 	.byte	0x00, 0xf0, 0x11, 0x00


	//----- nvinfo : EIATTR_KPARAM_INFO
	.align		4
.L_9:
        /*0018*/ 	.byte	0x04, 0x17
        /*001a*/ 	.short	(.L_11 - .L_10)
.L_10:
        /*001c*/ 	.word	0x00000000
        /*0020*/ 	.short	0x0002
        /*0022*/ 	.short	0x0010
        /*0024*/ 	.byte	0x00, 0xf5, 0x21, 0x00


	//----- nvinfo : EIATTR_KPARAM_INFO
	.align		4
.L_11:
        /*0028*/ 	.byte	0x04, 0x17
        /*002a*/ 	.short	(.L_13 - .L_12)
.L_12:
        /*002c*/ 	.word	0x00000000
        /*0030*/ 	.short	0x0001
        /*0032*/ 	.short	0x0008
        /*0034*/ 	.byte	0x00, 0xf5, 0x21, 0x00


	//----- nvinfo : EIATTR_KPARAM_INFO
	.align		4
.L_13:
        /*0038*/ 	.byte	0x04, 0x17
        /*003a*/ 	.short	(.L_15 - .L_14)
.L_14:
        /*003c*/ 	.word	0x00000000
        /*0040*/ 	.short	0x0000
        /*0042*/ 	.short	0x0000
        /*0044*/ 	.byte	0x00, 0xf5, 0x21, 0x00


	//----- nvinfo : EIATTR_SPARSE_MMA_MASK
	.align		4
.L_15:
        /*0048*/ 	.byte	0x03, 0x50
        /*004a*/ 	.short	0x0000


	//----- nvinfo : EIATTR_MAXREG_COUNT
	.align		4
        /*004c*/ 	.byte	0x03, 0x1b
        /*004e*/ 	.short	0x00ff


	//----- nvinfo : EIATTR_MERCURY_ISA_VERSION
	.align		4
        /*0050*/ 	.byte	0x03, 0x5f
        /*0052*/ 	.short	0x0101


	//----- nvinfo : EIATTR_VRC_CTA_INIT_COUNT
	.align		4
        /*0054*/ 	.byte	0x02, 0x4a
	.zero		1
	.zero		1


	//----- nvinfo : EIATTR_EXIT_INSTR_OFFSETS
	.align		4
        /*0058*/ 	.byte	0x04, 0x1c
        /*005a*/ 	.short	(.L_17 - .L_16)


	//   ....[0]....
.L_16:
        /*005c*/ 	.word	0x00000070


	//   ....[1]....
        /*0060*/ 	.word	0x00000120


	//----- nvinfo : EIATTR_CBANK_PARAM_SIZE
	.align		4
.L_17:
        /*0064*/ 	.byte	0x03, 0x19
        /*0066*/ 	.short	0x001c


	//----- nvinfo : EIATTR_PARAM_CBANK
	.align		4
        /*0068*/ 	.byte	0x04, 0x0a
        /*006a*/ 	.short	(.L_19 - .L_18)
	.align		4
.L_18:
        /*006c*/ 	.word	index@(.nv.constant0._Z18dot_product_kernelPKfS0_Pfi)
        /*0070*/ 	.short	0x0380
        /*0072*/ 	.short	0x001c


	//----- nvinfo : EIATTR_SW_WAR
	.align		4
.L_19:
        /*0074*/ 	.byte	0x04, 0x36
        /*0076*/ 	.short	(.L_21 - .L_20)
.L_20:
        /*0078*/ 	.word	0x00000008
.L_21:


//--------------------- .nv.callgraph             --------------------------
	.section	.nv.callgraph,"",@"SHT_CUDA_CALLGRAPH"
	.align	4
	.sectionentsize	8
	.align		4
        /*0000*/ 	.word	0x00000000
	.align		4
        /*0004*/ 	.word	0xffffffff
	.align		4
        /*0008*/ 	.word	0x00000000
	.align		4
        /*000c*/ 	.word	0xfffffffe
	.align		4
        /*0010*/ 	.word	0x00000000
	.align		4
        /*0014*/ 	.word	0xfffffffd
	.align		4
        /*0018*/ 	.word	0x00000000
	.align		4
        /*001c*/ 	.word	0xfffffffc


//--------------------- .text._Z18dot_product_kernelPKfS0_Pfi --------------------------
	.section	.text._Z18dot_product_kernelPKfS0_Pfi,"ax",@progbits
	.align	128
        .global         _Z18dot_product_kernelPKfS0_Pfi
        .type           _Z18dot_product_kernelPKfS0_Pfi,@function
        .size           _Z18dot_product_kernelPKfS0_Pfi,(.L_x_1 - _Z18dot_product_kernelPKfS0_Pfi)
        .other          _Z18dot_product_kernelPKfS0_Pfi,@"STO_CUDA_ENTRY STV_DEFAULT"
_Z18dot_product_kernelPKfS0_Pfi:
.text._Z18dot_product_kernelPKfS0_Pfi:
[----:B------:R-:W-:Y:S01]  /*0000*/  LDC R1, c[0x0][0x37c] ;  /* 0x0000df00ff017b82 */ /* 0x000fe20000000800 */
[----:B------:R-:W0:Y:S07]  /*0010*/  S2R R0, SR_TID.X ;  /* 0x0000000000007919 */ /* 0x000e2e0000002100 */
[----:B------:R-:W0:Y:S01]  /*0020*/  S2UR UR4, SR_CTAID.X ;  /* 0x00000000000479c3 */ /* 0x000e220000002500 */
[----:B------:R-:W1:Y:S07]  /*0030*/  LDCU UR5, c[0x0][0x398] ;  /* 0x00007300ff0577ac */ /* 0x000e6e0008000800 */
[----:B------:R-:W0:Y:S02]  /*0040*/  LDC R7, c[0x0][0x360] ;  /* 0x0000d800ff077b82 */ /* 0x000e240000000800 */
[----:B0-----:R-:W-:-:S05]  /*0050*/  IMAD R7, R7, UR4, R0 ;  /* 0x0000000407077c24 */ /* 0x001fca000f8e0200 */
[----:B-1----:R-:W-:-:S13]  /*0060*/  ISETP.GE.AND P0, PT, R7, UR5, PT ;  /* 0x0000000507007c0c */ /* 0x002fda000bf06270 */
[----:B------:R-:W-:Y:S05]  /*0070*/  @P0 EXIT ;  /* 0x000000000000094d */ /* 0x000fea0003800000 */
[----:B------:R-:W0:Y:S01]  /*0080*/  LDC.64 R2, c[0x0][0x380] ;  /* 0x0000e000ff027b82 */ /* 0x000e220000000a00 */
[----:B------:R-:W1:Y:S07]  /*0090*/  LDCU.64 UR4, c[0x0][0x358] ;  /* 0x00006b00ff0477ac */ /* 0x000e6e0008000a00 */
[----:B------:R-:W2:Y:S01]  /*00a0*/  LDC.64 R4, c[0x0][0x388] ;  /* 0x0000e200ff047b82 */ /* 0x000ea20000000a00 */
[----:B0-----:R-:W-:-:S06]  /*00b0*/  IMAD.WIDE R2, R7, 0x4, R2 ;  /* 0x0000000407027825 */ /* 0x001fcc00078e0202 */
[----:B-1----:R-:W3:Y:S01]  /*00c0*/  LDG.E R2, desc[UR4][R2.64] ;  /* 0x0000000402027981 */ /* 0x002ee2000c1e1900 */
[----:B--2---:R-:W-:-:S06]  /*00d0*/  IMAD.WIDE R4, R7, 0x4, R4 ;  /* 0x0000000407047825 */ /* 0x004fcc00078e0204 */
[----:B------:R-:W3:Y:S01]  /*00e0*/  LDG.E R5, desc[UR4][R4.64] ;  /* 0x0000000404057981 */ /* 0x000ee2000c1e1900 */
[----:B------:R-:W0:Y:S01]  /*00f0*/  LDC.64 R6, c[0x0][0x390] ;  /* 0x0000e400ff067b82 */ /* 0x000e220000000a00 */
[----:B---3--:R-:W-:-:S05]  /*0100*/  FMUL R9, R2, R5 ;  /* 0x0000000502097220 */ /* 0x008fca0000400000 */
[----:B0-----:R-:W-:Y:S01]  /*0110*/  REDG.E.ADD.F32.FTZ.RN.STRONG.GPU desc[UR4][R6.64], R9 ;  /* 0x00000009060079a6 */ /* 0x001fe2000c12f304 */
[----:B------:R-:W-:Y:S05]  /*0120*/  EXIT ;  /* 0x000000000000794d */ /* 0x000fea0003800000 */
.L_x_0:
[----:B------:R-:W-:-:S00]  /*0130*/  BRA `(.L_x_0) ;  /* 0xfffffffc00fc7947 */ /* 0x000fc0000383ffff */
[----:B------:R-:W-:-:S00]  /*0140*/  NOP ;  /* 0x0000000000007918 */ /* 0x000fc00000000000 */
        /* <DEDUP_REMOVED lines=11> */
.L_x_1:


//--------------------- .nv.shared.reserved.0     --------------------------
	.section	.nv.shared.reserved.0,"aw",@nobits
	.weak		__nv_reservedSMEM_offset_0_alias
	.size		__nv_reservedSMEM_offset_0_alias, 0, 64
	.other		__nv_reservedSMEM_offset_0_alias,@"STO_CUDA_RESERVED_SHARED STV_DEFAULT"
__nv_reservedSMEM_offset_0_alias:
	.zero		0
	.zero		64


//--------------------- .nv.constant0._Z18dot_product_kernelPKfS0_Pfi --------------------------
	.section	.nv.constant0._Z18dot_product_kernelPKfS0_Pfi,"a",@progbits
	.sectionflags	@""
	.align	4
.nv.constant0._Z18dot_product_kernelPKfS0_Pfi:
	.zero		924


//--------------------- SYMBOLS --------------------------

	.type		.nv.reservedSmem.offset0,@object
	.size		.nv.reservedSmem.offset0,0x4
